//
// Generated by NVIDIA NVVM Compiler
//
// Compiler Build ID: CL-36424714
// Cuda compilation tools, release 13.0, V13.0.88
// Based on NVVM 20.0.0
//

.version 9.0
.target sm_100
.address_size 64

	// .globl	_Z5add11PiS_S_

.visible .entry _Z5add11PiS_S_(
	.param .u64 .ptr .align 1 _Z5add11PiS_S__param_0,
	.param .u64 .ptr .align 1 _Z5add11PiS_S__param_1,
	.param .u64 .ptr .align 1 _Z5add11PiS_S__param_2
)
{
	.reg .b32 	%r<31>;
	.reg .b64 	%rd<7>;

	ld.param.u64 	%rd1, [_Z5add11PiS_S__param_0];
	ld.param.u64 	%rd2, [_Z5add11PiS_S__param_1];
	ld.param.u64 	%rd3, [_Z5add11PiS_S__param_2];
	cvta.to.global.u64 	%rd4, %rd1;
	cvta.to.global.u64 	%rd5, %rd2;
	cvta.to.global.u64 	%rd6, %rd3;
	ld.global.u32 	%r1, [%rd4];
	ld.global.u32 	%r2, [%rd5];
	add.s32 	%r3, %r2, %r1;
	st.global.u32 	[%rd6], %r3;
	ld.global.u32 	%r4, [%rd4+4];
	ld.global.u32 	%r5, [%rd5+4];
	add.s32 	%r6, %r5, %r4;
	st.global.u32 	[%rd6+4], %r6;
	ld.global.u32 	%r7, [%rd4+8];
	ld.global.u32 	%r8, [%rd5+8];
	add.s32 	%r9, %r8, %r7;
	st.global.u32 	[%rd6+8], %r9;
	ld.global.u32 	%r10, [%rd4+12];
	ld.global.u32 	%r11, [%rd5+12];
	add.s32 	%r12, %r11, %r10;
	st.global.u32 	[%rd6+12], %r12;
	ld.global.u32 	%r13, [%rd4+16];
	ld.global.u32 	%r14, [%rd5+16];
	add.s32 	%r15, %r14, %r13;
	st.global.u32 	[%rd6+16], %r15;
	ld.global.u32 	%r16, [%rd4+20];
	ld.global.u32 	%r17, [%rd5+20];
	add.s32 	%r18, %r17, %r16;
	st.global.u32 	[%rd6+20], %r18;
	ld.global.u32 	%r19, [%rd4+24];
	ld.global.u32 	%r20, [%rd5+24];
	add.s32 	%r21, %r20, %r19;
	st.global.u32 	[%rd6+24], %r21;
	ld.global.u32 	%r22, [%rd4+28];
	ld.global.u32 	%r23, [%rd5+28];
	add.s32 	%r24, %r23, %r22;
	st.global.u32 	[%rd6+28], %r24;
	ld.global.u32 	%r25, [%rd4+32];
	ld.global.u32 	%r26, [%rd5+32];
	add.s32 	%r27, %r26, %r25;
	st.global.u32 	[%rd6+32], %r27;
	ld.global.u32 	%r28, [%rd4+36];
	ld.global.u32 	%r29, [%rd5+36];
	add.s32 	%r30, %r29, %r28;
	st.global.u32 	[%rd6+36], %r30;
	ret;

}
	// .globl	_Z5addn1PiS_S_
.visible .entry _Z5addn1PiS_S_(
	.param .u64 .ptr .align 1 _Z5addn1PiS_S__param_0,
	.param .u64 .ptr .align 1 _Z5addn1PiS_S__param_1,
	.param .u64 .ptr .align 1 _Z5addn1PiS_S__param_2
)
{
	.reg .b32 	%r<5>;
	.reg .b64 	%rd<11>;

	ld.param.u64 	%rd1, [_Z5addn1PiS_S__param_0];
	ld.param.u64 	%rd2, [_Z5addn1PiS_S__param_1];
	ld.param.u64 	%rd3, [_Z5addn1PiS_S__param_2];
	cvta.to.global.u64 	%rd4, %rd3;
	cvta.to.global.u64 	%rd5, %rd2;
	cvta.to.global.u64 	%rd6, %rd1;
	mov.u32 	%r1, %ctaid.x;
	mul.wide.u32 	%rd7, %r1, 4;
	add.s64 	%rd8, %rd6, %rd7;
	ld.global.u32 	%r2, [%rd8];
	add.s64 	%rd9, %rd5, %rd7;
	ld.global.u32 	%r3, [%rd9];
	add.s32 	%r4, %r3, %r2;
	add.s64 	%rd10, %rd4, %rd7;
	st.global.u32 	[%rd10], %r4;
	ret;

}
	// .globl	_Z5add1nPiS_S_
.visible .entry _Z5add1nPiS_S_(
	.param .u64 .ptr .align 1 _Z5add1nPiS_S__param_0,
	.param .u64 .ptr .align 1 _Z5add1nPiS_S__param_1,
	.param .u64 .ptr .align 1 _Z5add1nPiS_S__param_2
)
{
	.reg .b32 	%r<5>;
	.reg .b64 	%rd<11>;

	ld.param.u64 	%rd1, [_Z5add1nPiS_S__param_0];
	ld.param.u64 	%rd2, [_Z5add1nPiS_S__param_1];
	ld.param.u64 	%rd3, [_Z5add1nPiS_S__param_2];
	cvta.to.global.u64 	%rd4, %rd3;
	cvta.to.global.u64 	%rd5, %rd2;
	cvta.to.global.u64 	%rd6, %rd1;
	mov.u32 	%r1, %tid.x;
	mul.wide.u32 	%rd7, %r1, 4;
	add.s64 	%rd8, %rd6, %rd7;
	ld.global.u32 	%r2, [%rd8];
	add.s64 	%rd9, %rd5, %rd7;
	ld.global.u32 	%r3, [%rd9];
	add.s32 	%r4, %r3, %r2;
	add.s64 	%rd10, %rd4, %rd7;
	st.global.u32 	[%rd10], %r4;
	ret;

}
	// .globl	_Z3addPiS_S_
.visible .entry _Z3addPiS_S_(
	.param .u64 .ptr .align 1 _Z3addPiS_S__param_0,
	.param .u64 .ptr .align 1 _Z3addPiS_S__param_1,
	.param .u64 .ptr .align 1 _Z3addPiS_S__param_2
)
{
	.reg .pred 	%p<3>;
	.reg .b32 	%r<9>;
	.reg .b64 	%rd<15>;

	ld.param.u64 	%rd8, [_Z3addPiS_S__param_0];
	ld.param.u64 	%rd9, [_Z3addPiS_S__param_1];
	ld.param.u64 	%rd10, [_Z3addPiS_S__param_2];
	mov.u32 	%r8, %tid.x;
	mov.u32 	%r2, %ntid.x;
	setp.gt.u32 	%p1, %r8, 9;
	@%p1 bra 	$L__BB3_3;
	mul.wide.u32 	%rd14, %r8, 4;
	mul.wide.u32 	%rd2, %r2, 4;
	cvta.to.global.u64 	%rd3, %rd8;
	cvta.to.global.u64 	%rd4, %rd9;
	cvta.to.global.u64 	%rd5, %rd10;
$L__BB3_2:
	add.s64 	%rd11, %rd3, %rd14;
	ld.global.u32 	%r5, [%rd11];
	add.s64 	%rd12, %rd4, %rd14;
	ld.global.u32 	%r6, [%rd12];
	add.s32 	%r7, %r6, %r5;
	add.s64 	%rd13, %rd5, %rd14;
	st.global.u32 	[%rd13], %r7;
	add.s32 	%r8, %r8, %r2;
	add.s64 	%rd14, %rd14, %rd2;
	setp.lt.u32 	%p2, %r8, 10;
	@%p2 bra 	$L__BB3_2;
$L__BB3_3:
	ret;

}


// ===== COMPILED SASS (sm_100) =====

	.target	sm_100

	.elftype	@"ET_EXEC"


//--------------------- .note.nv.tkinfo           --------------------------
	.section	.note.nv.tkinfo,"",@"SHT_NOTE"
	.sectionflags	@"SHF_NOTE_NV_TKINFO"
	.tkinfo
        /*0018*/ 	.word	0x00000002
        /*0030*/ 	.string	""
        /*0030*/ 	.string	"ptxas"
        /*0030*/ 	.string	"Cuda compilation tools, release 13.0, V13.0.88"
        /*0030*/ 	.string	"Build cuda_13.0.r13.0/compiler.36424714_0"
        /*0030*/ 	.string	"-arch sm_100 -m 64 "



//--------------------- .note.nv.cuinfo           --------------------------
	.section	.note.nv.cuinfo,"",@"SHT_NOTE"
	.sectionflags	@"SHF_NOTE_NV_CUINFO"
        /*0018*/ 	.short	0x0002
        /*001a*/ 	.short	0x0064
        /*001c*/ 	.short	0x0082
	.zero		2


//--------------------- .nv.info                  --------------------------
	.section	.nv.info,"",@"SHT_CUDA_INFO"
	.align	4


	//----- nvinfo : EIATTR_REGCOUNT
	.align		4
        /*0000*/ 	.byte	0x04, 0x2f
        /*0002*/ 	.short	(.L_1 - .L_0)
	.align		4
.L_0:
        /*0004*/ 	.word	index@(_Z5add11PiS_S_)
        /*0008*/ 	.word	0x00000012


	//----- nvinfo : EIATTR_FRAME_SIZE
	.align		4
.L_1:
        /*000c*/ 	.byte	0x04, 0x11
        /*000e*/ 	.short	(.L_3 - .L_2)
	.align		4
.L_2:
        /*0010*/ 	.word	index@(_Z5add11PiS_S_)
        /*0014*/ 	.word	0x00000000


	//----- nvinfo : EIATTR_REGCOUNT
	.align		4
.L_3:
        /*0018*/ 	.byte	0x04, 0x2f
        /*001a*/ 	.short	(.L_5 - .L_4)
	.align		4
.L_4:
        /*001c*/ 	.word	index@(_Z5addn1PiS_S_)
        /*0020*/ 	.word	0x0000000c


	//----- nvinfo : EIATTR_FRAME_SIZE
	.align		4
.L_5:
        /*0024*/ 	.byte	0x04, 0x11
        /*0026*/ 	.short	(.L_7 - .L_6)
	.align		4
.L_6:
        /*0028*/ 	.word	index@(_Z5addn1PiS_S_)
        /*002c*/ 	.word	0x00000000


	//----- nvinfo : EIATTR_REGCOUNT
	.align		4
.L_7:
        /*0030*/ 	.byte	0x04, 0x2f
        /*0032*/ 	.short	(.L_9 - .L_8)
	.align		4
.L_8:
        /*0034*/ 	.word	index@(_Z5add1nPiS_S_)
        /*0038*/ 	.word	0x0000000c


	//----- nvinfo : EIATTR_FRAME_SIZE
	.align		4
.L_9:
        /*003c*/ 	.byte	0x04, 0x11
        /*003e*/ 	.short	(.L_11 - .L_10)
	.align		4
.L_10:
        /*0040*/ 	.word	index@(_Z5add1nPiS_S_)
        /*0044*/ 	.word	0x00000000


	//----- nvinfo : EIATTR_REGCOUNT
	.align		4
.L_11:
        /*0048*/ 	.byte	0x04, 0x2f
        /*004a*/ 	.short	(.L_13 - .L_12)
	.align		4
.L_12:
        /*004c*/ 	.word	index@(_Z3addPiS_S_)
        /*0050*/ 	.word	0x00000010


	//----- nvinfo : EIATTR_FRAME_SIZE
	.align		4
.L_13:
        /*0054*/ 	.byte	0x04, 0x11
        /*0056*/ 	.short	(.L_15 - .L_14)
	.align		4
.L_14:
        /*0058*/ 	.word	index@(_Z3addPiS_S_)
        /*005c*/ 	.word	0x00000000


	//----- nvinfo : EIATTR_MIN_STACK_SIZE
	.align		4
.L_15:
        /*0060*/ 	.byte	0x04, 0x12
        /*0062*/ 	.short	(.L_17 - .L_16)
	.align		4
.L_16:
        /*0064*/ 	.word	index@(_Z3addPiS_S_)
        /*0068*/ 	.word	0x00000000


	//----- nvinfo : EIATTR_MIN_STACK_SIZE
	.align		4
.L_17:
        /*006c*/ 	.byte	0x04, 0x12
        /*006e*/ 	.short	(.L_19 - .L_18)
	.align		4
.L_18:
        /*0070*/ 	.word	index@(_Z5add1nPiS_S_)
        /*0074*/ 	.word	0x00000000


	//----- nvinfo : EIATTR_MIN_STACK_SIZE
	.align		4
.L_19:
        /*0078*/ 	.byte	0x04, 0x12
        /*007a*/ 	.short	(.L_21 - .L_20)
	.align		4
.L_20:
        /*007c*/ 	.word	index@(_Z5addn1PiS_S_)
        /*0080*/ 	.word	0x00000000


	//----- nvinfo : EIATTR_MIN_STACK_SIZE
	.align		4
.L_21:
        /*0084*/ 	.byte	0x04, 0x12
        /*0086*/ 	.short	(.L_23 - .L_22)
	.align		4
.L_22:
        /*0088*/ 	.word	index@(_Z5add11PiS_S_)
        /*008c*/ 	.word	0x00000000
.L_23:


//--------------------- .nv.compat                --------------------------
	.section	.nv.compat,"",@"SHT_CUDA_COMPAT_INFO"
	.align	4
        /*0000*/ 	.byte	0x02, 0x09, 0x00, 0x00, 0x02, 0x02, 0x01, 0x00, 0x02, 0x05, 0x05, 0x00, 0x03, 0x07, 0x01, 0x01
        /*0010*/ 	.byte	0x02, 0x03, 0x00, 0x00, 0x02, 0x06, 0x01, 0x00, 0x04, 0x0b, 0x08, 0x00, 0x09, 0x00, 0x00, 0x00
        /*0020*/ 	.byte	0x00, 0x00, 0x00, 0x00


//--------------------- .nv.info._Z3addPiS_S_     --------------------------
	.section	.nv.info._Z3addPiS_S_,"",@"SHT_CUDA_INFO"
	.sectionflags	@""
	.align	4


	//----- nvinfo : EIATTR_CUDA_API_VERSION
	.align		4
        /*0000*/ 	.byte	0x04, 0x37
        /*0002*/ 	.short	(.L_25 - .L_24)
.L_24:
        /*0004*/ 	.word	0x00000082


	//----- nvinfo : EIATTR_KPARAM_INFO
	.align		4
.L_25:
        /*0008*/ 	.byte	0x04, 0x17
        /*000a*/ 	.short	(.L_27 - .L_26)
.L_26:
        /*000c*/ 	.word	0x00000000
        /*0010*/ 	.short	0x0002
        /*0012*/ 	.short	0x0010
        /*0014*/ 	.byte	0x00, 0xf5, 0x21, 0x00


	//----- nvinfo : EIATTR_KPARAM_INFO
	.align		4
.L_27:
        /*0018*/ 	.byte	0x04, 0x17
        /*001a*/ 	.short	(.L_29 - .L_28)
.L_28:
        /*001c*/ 	.word	0x00000000
        /*0020*/ 	.short	0x0001
        /*0022*/ 	.short	0x0008
        /*0024*/ 	.byte	0x00, 0xf5, 0x21, 0x00


	//----- nvinfo : EIATTR_KPARAM_INFO
	.align		4
.L_29:
        /*0028*/ 	.byte	0x04, 0x17
        /*002a*/ 	.short	(.L_31 - .L_30)
.L_30:
        /*002c*/ 	.word	0x00000000
        /*0030*/ 	.short	0x0000
        /*0032*/ 	.short	0x0000
        /*0034*/ 	.byte	0x00, 0xf5, 0x21, 0x00


	//----- nvinfo : EIATTR_SPARSE_MMA_MASK
	.align		4
.L_31:
        /*0038*/ 	.byte	0x03, 0x50
        /*003a*/ 	.short	0x0000


	//----- nvinfo : EIATTR_MAXREG_COUNT
	.align		4
        /*003c*/ 	.byte	0x03, 0x1b
        /*003e*/ 	.short	0x00ff


	//----- nvinfo : EIATTR_MERCURY_ISA_VERSION
	.align		4
        /*0040*/ 	.byte	0x03, 0x5f
        /*0042*/ 	.short	0x0101


	//----- nvinfo : EIATTR_VRC_CTA_INIT_COUNT
	.align		4
        /*0044*/ 	.byte	0x02, 0x4a
	.zero		1
	.zero		1


	//----- nvinfo : EIATTR_EXIT_INSTR_OFFSETS
	.align		4
        /*0048*/ 	.byte	0x04, 0x1c
        /*004a*/ 	.short	(.L_33 - .L_32)


	//   ....[0]....
.L_32:
        /*004c*/ 	.word	0x00000040


	//   ....[1]....
        /*0050*/ 	.word	0x00000170


	//----- nvinfo : EIATTR_CRS_STACK_SIZE
	.align		4
.L_33:
        /*0054*/ 	.byte	0x04, 0x1e
        /*0056*/ 	.short	(.L_35 - .L_34)
.L_34:
        /*0058*/ 	.word	0x00000000


	//----- nvinfo : EIATTR_CBANK_PARAM_SIZE
	.align		4
.L_35:
        /*005c*/ 	.byte	0x03, 0x19
        /*005e*/ 	.short	0x0018


	//----- nvinfo : EIATTR_PARAM_CBANK
	.align		4
        /*0060*/ 	.byte	0x04, 0x0a
        /*0062*/ 	.short	(.L_37 - .L_36)
	.align		4
.L_36:
        /*0064*/ 	.word	index@(.nv.constant0._Z3addPiS_S_)
        /*0068*/ 	.short	0x0380
        /*006a*/ 	.short	0x0018


	//----- nvinfo : EIATTR_SW_WAR
	.align		4
.L_37:
        /*006c*/ 	.byte	0x04, 0x36
        /*006e*/ 	.short	(.L_39 - .L_38)
.L_38:
        /*0070*/ 	.word	0x00000008
.L_39:


//--------------------- .nv.info._Z5add1nPiS_S_   --------------------------
	.section	.nv.info._Z5add1nPiS_S_,"",@"SHT_CUDA_INFO"
	.sectionflags	@""
	.align	4


	//----- nvinfo : EIATTR_CUDA_API_VERSION
	.align		4
        /*0000*/ 	.byte	0x04, 0x37
        /*0002*/ 	.short	(.L_41 - .L_40)
.L_40:
        /*0004*/ 	.word	0x00000082


	//----- nvinfo : EIATTR_KPARAM_INFO
	.align		4
.L_41:
        /*0008*/ 	.byte	0x04, 0x17
        /*000a*/ 	.short	(.L_43 - .L_42)
.L_42:
        /*000c*/ 	.word	0x00000000
        /*0010*/ 	.short	0x0002
        /*0012*/ 	.short	0x0010
        /*0014*/ 	.byte	0x00, 0xf5, 0x21, 0x00


	//----- nvinfo : EIATTR_KPARAM_INFO
	.align		4
.L_43:
        /*0018*/ 	.byte	0x04, 0x17
        /*001a*/ 	.short	(.L_45 - .L_44)
.L_44:
        /*001c*/ 	.word	0x00000000
        /*0020*/ 	.short	0x0001
        /*0022*/ 	.short	0x0008
        /*0024*/ 	.byte	0x00, 0xf5, 0x21, 0x00


	//----- nvinfo : EIATTR_KPARAM_INFO
	.align		4
.L_45:
        /*0028*/ 	.byte	0x04, 0x17
        /*002a*/ 	.short	(.L_47 - .L_46)
.L_46:
        /*002c*/ 	.word	0x00000000
        /*0030*/ 	.short	0x0000
        /*0032*/ 	.short	0x0000
        /*0034*/ 	.byte	0x00, 0xf5, 0x21, 0x00


	//----- nvinfo : EIATTR_SPARSE_MMA_MASK
	.align		4
.L_47:
        /*0038*/ 	.byte	0x03, 0x50
        /*003a*/ 	.short	0x0000


	//----- nvinfo : EIATTR_MAXREG_COUNT
	.align		4
        /*003c*/ 	.byte	0x03, 0x1b
        /*003e*/ 	.short	0x00ff


	//----- nvinfo : EIATTR_MERCURY_ISA_VERSION
	.align		4
        /*0040*/ 	.byte	0x03, 0x5f
        /*0042*/ 	.short	0x0101


	//----- nvinfo : EIATTR_VRC_CTA_INIT_COUNT
	.align		4
        /*0044*/ 	.byte	0x02, 0x4a
	.zero		1
	.zero		1


	//----- nvinfo : EIATTR_EXIT_INSTR_OFFSETS
	.align		4
        /*0048*/ 	.byte	0x04, 0x1c
        /*004a*/ 	.short	(.L_49 - .L_48)


	//   ....[0]....
.L_48:
        /*004c*/ 	.word	0x000000d0


	//----- nvinfo : EIATTR_CBANK_PARAM_SIZE
	.align		4
.L_49:
        /*0050*/ 	.byte	0x03, 0x19
        /*0052*/ 	.short	0x0018


	//----- nvinfo : EIATTR_PARAM_CBANK
	.align		4
        /*0054*/ 	.byte	0x04, 0x0a
        /*0056*/ 	.short	(.L_51 - .L_50)
	.align		4
.L_50:
        /*0058*/ 	.word	index@(.nv.constant0._Z5add1nPiS_S_)
        /*005c*/ 	.short	0x0380
        /*005e*/ 	.short	0x0018


	//----- nvinfo : EIATTR_SW_WAR
	.align		4
.L_51:
        /*0060*/ 	.byte	0x04, 0x36
        /*0062*/ 	.short	(.L_53 - .L_52)
.L_52:
        /*0064*/ 	.word	0x00000008
.L_53:


//--------------------- .nv.info._Z5addn1PiS_S_   --------------------------
	.section	.nv.info._Z5addn1PiS_S_,"",@"SHT_CUDA_INFO"
	.sectionflags	@""
	.align	4


	//----- nvinfo : EIATTR_CUDA_API_VERSION
	.align		4
        /*0000*/ 	.byte	0x04, 0x37
        /*0002*/ 	.short	(.L_55 - .L_54)
.L_54:
        /*0004*/ 	.word	0x00000082


	//----- nvinfo : EIATTR_KPARAM_INFO
	.align		4
.L_55:
        /*0008*/ 	.byte	0x04, 0x17
        /*000a*/ 	.short	(.L_57 - .L_56)
.L_56:
        /*000c*/ 	.word	0x00000000
        /*0010*/ 	.short	0x0002
        /*0012*/ 	.short	0x0010
        /*0014*/ 	.byte	0x00, 0xf5, 0x21, 0x00


	//----- nvinfo : EIATTR_KPARAM_INFO
	.align		4
.L_57:
        /*0018*/ 	.byte	0x04, 0x17
        /*001a*/ 	.short	(.L_59 - .L_58)
.L_58:
        /*001c*/ 	.word	0x00000000
        /*0020*/ 	.short	0x0001
        /*0022*/ 	.short	0x0008
        /*0024*/ 	.byte	0x00, 0xf5, 0x21, 0x00


	//----- nvinfo : EIATTR_KPARAM_INFO
	.align		4
.L_59:
        /*0028*/ 	.byte	0x04, 0x17
        /*002a*/ 	.short	(.L_61 - .L_60)
.L_60:
        /*002c*/ 	.word	0x00000000
        /*0030*/ 	.short	0x0000
        /*0032*/ 	.short	0x0000
        /*0034*/ 	.byte	0x00, 0xf5, 0x21, 0x00


	//----- nvinfo : EIATTR_SPARSE_MMA_MASK
	.align		4
.L_61:
        /*0038*/ 	.byte	0x03, 0x50
        /*003a*/ 	.short	0x0000


	//----- nvinfo : EIATTR_MAXREG_COUNT
	.align		4
        /*003c*/ 	.byte	0x03, 0x1b
        /*003e*/ 	.short	0x00ff


	//----- nvinfo : EIATTR_MERCURY_ISA_VERSION
	.align		4
        /*0040*/ 	.byte	0x03, 0x5f
        /*0042*/ 	.short	0x0101


	//----- nvinfo : EIATTR_VRC_CTA_INIT_COUNT
	.align		4
        /*0044*/ 	.byte	0x02, 0x4a
	.zero		1
	.zero		1


	//----- nvinfo : EIATTR_EXIT_INSTR_OFFSETS
	.align		4
        /*0048*/ 	.byte	0x04, 0x1c
        /*004a*/ 	.short	(.L_63 - .L_62)


	//   ....[0]....
.L_62:
        /*004c*/ 	.word	0x000000d0


	//----- nvinfo : EIATTR_CBANK_PARAM_SIZE
	.align		4
.L_63:
        /*0050*/ 	.byte	0x03, 0x19
        /*0052*/ 	.short	0x0018


	//----- nvinfo : EIATTR_PARAM_CBANK
	.align		4
        /*0054*/ 	.byte	0x04, 0x0a
        /*0056*/ 	.short	(.L_65 - .L_64)
	.align		4
.L_64:
        /*0058*/ 	.word	index@(.nv.constant0._Z5addn1PiS_S_)
        /*005c*/ 	.short	0x0380
        /*005e*/ 	.short	0x0018


	//----- nvinfo : EIATTR_SW_WAR
	.align		4
.L_65:
        /*0060*/ 	.byte	0x04, 0x36
        /*0062*/ 	.short	(.L_67 - .L_66)
.L_66:
        /*0064*/ 	.word	0x00000008
.L_67:


//--------------------- .nv.info._Z5add11PiS_S_   --------------------------
	.section	.nv.info._Z5add11PiS_S_,"",@"SHT_CUDA_INFO"
	.sectionflags	@""
	.align	4


	//----- nvinfo : EIATTR_CUDA_API_VERSION
	.align		4
        /*0000*/ 	.byte	0x04, 0x37
        /*0002*/ 	.short	(.L_69 - .L_68)
.L_68:
        /*0004*/ 	.word	0x00000082


	//----- nvinfo : EIATTR_KPARAM_INFO
	.align		4
.L_69:
        /*0008*/ 	.byte	0x04, 0x17
        /*000a*/ 	.short	(.L_71 - .L_70)
.L_70:
        /*000c*/ 	.word	0x00000000
        /*0010*/ 	.short	0x0002
        /*0012*/ 	.short	0x0010
        /*0014*/ 	.byte	0x00, 0xf5, 0x21, 0x00


	//----- nvinfo : EIATTR_KPARAM_INFO
	.align		4
.L_71:
        /*0018*/ 	.byte	0x04, 0x17
        /*001a*/ 	.short	(.L_73 - .L_72)
.L_72:
        /*001c*/ 	.word	0x00000000
        /*0020*/ 	.short	0x0001
        /*0022*/ 	.short	0x0008
        /*0024*/ 	.byte	0x00, 0xf5, 0x21, 0x00


	//----- nvinfo : EIATTR_KPARAM_INFO
	.align		4
.L_73:
        /*0028*/ 	.byte	0x04, 0x17
        /*002a*/ 	.short	(.L_75 - .L_74)
.L_74:
        /*002c*/ 	.word	0x00000000
        /*0030*/ 	.short	0x0000
        /*0032*/ 	.short	0x0000
        /*0034*/ 	.byte	0x00, 0xf5, 0x21, 0x00


	//----- nvinfo : EIATTR_SPARSE_MMA_MASK
	.align		4
.L_75:
        /*0038*/ 	.byte	0x03, 0x50
        /*003a*/ 	.short	0x0000


	//----- nvinfo : EIATTR_MAXREG_COUNT
	.align		4
        /*003c*/ 	.byte	0x03, 0x1b
        /*003e*/ 	.short	0x00ff


	//----- nvinfo : EIATTR_MERCURY_ISA_VERSION
	.align		4
        /*0040*/ 	.byte	0x03, 0x5f
        /*0042*/ 	.short	0x0101


	//----- nvinfo : EIATTR_VRC_CTA_INIT_COUNT
	.align		4
        /*0044*/ 	.byte	0x02, 0x4a
	.zero		1
	.zero		1


	//----- nvinfo : EIATTR_EXIT_INSTR_OFFSETS
	.align		4
        /*0048*/ 	.byte	0x04, 0x1c
        /*004a*/ 	.short	(.L_77 - .L_76)


	//   ....[0]....
.L_76:
        /*004c*/ 	.word	0x000002d0


	//----- nvinfo : EIATTR_CBANK_PARAM_SIZE
	.align		4
.L_77:
        /*0050*/ 	.byte	0x03, 0x19
        /*0052*/ 	.short	0x0018


	//----- nvinfo : EIATTR_PARAM_CBANK
	.align		4
        /*0054*/ 	.byte	0x04, 0x0a
        /*0056*/ 	.short	(.L_79 - .L_78)
	.align		4
.L_78:
        /*0058*/ 	.word	index@(.nv.constant0._Z5add11PiS_S_)
        /*005c*/ 	.short	0x0380
        /*005e*/ 	.short	0x0018


	//----- nvinfo : EIATTR_SW_WAR
	.align		4
.L_79:
        /*0060*/ 	.byte	0x04, 0x36
        /*0062*/ 	.short	(.L_81 - .L_80)
.L_80:
        /*0064*/ 	.word	0x00000008
.L_81:


//--------------------- .nv.callgraph             --------------------------
	.section	.nv.callgraph,"",@"SHT_CUDA_CALLGRAPH"
	.align	4
	.sectionentsize	8
	.align		4
        /*0000*/ 	.word	0x00000000
	.align		4
        /*0004*/ 	.word	0xffffffff
	.align		4
        /*0008*/ 	.word	0x00000000
	.align		4
        /*000c*/ 	.word	0xfffffffe
	.align		4
        /*0010*/ 	.word	0x00000000
	.align		4
        /*0014*/ 	.word	0xfffffffd
	.align		4
        /*0018*/ 	.word	0x00000000
	.align		4
        /*001c*/ 	.word	0xfffffffc


//--------------------- .text._Z3addPiS_S_        --------------------------
	.section	.text._Z3addPiS_S_,"ax",@progbits
	.align	128
        .global         _Z3addPiS_S_
        .type           _Z3addPiS_S_,@function
        .size           _Z3addPiS_S_,(.L_x_5 - _Z3addPiS_S_)
        .other          _Z3addPiS_S_,@"STO_CUDA_ENTRY STV_DEFAULT"
_Z3addPiS_S_:
.text._Z3addPiS_S_:
[----:B------:R-:W-:Y:S01]  /*0000*/  LDC R1, c[0x0][0x37c] ;  /* 0x0000df00ff017b82 */ /* 0x000fe20000000800 */
[----:B------:R-:W0:Y:S07]  /*0010*/  S2R R0, SR_TID.X ;  /* 0x0000000000007919 */ /* 0x000e2e0000002100 */
[----:B------:R-:W1:Y:S01]  /*0020*/  LDC R13, c[0x0][0x360] ;  /* 0x0000d800ff0d7b82 */ /* 0x000e620000000800 */
[----:B0-----:R-:W-:-:S13]  /*0030*/  ISETP.GT.U32.AND P0, PT, R0, 0x9, PT ;  /* 0x000000090000780c */ /* 0x001fda0003f04070 */
[----:B------:R-:W-:Y:S05]  /*0040*/  @P0 EXIT ;  /* 0x000000000000094d */ /* 0x000fea0003800000 */
[----:B------:R-:W-:Y:S01]  /*0050*/  IMAD.WIDE.U32 R2, R0, 0x4, RZ ;  /* 0x0000000400027825 */ /* 0x000fe200078e00ff */
[----:B------:R-:W0:Y:S01]  /*0060*/  LDCU.64 UR4, c[0x0][0x358] ;  /* 0x00006b00ff0477ac */ /* 0x000e220008000a00 */
[----:B------:R-:W2:Y:S01]  /*0070*/  LDCU.64 UR6, c[0x0][0x390] ;  /* 0x00007200ff0677ac */ /* 0x000ea20008000a00 */
[----:B------:R-:W3:Y:S04]  /*0080*/  LDCU.128 UR8, c[0x0][0x380] ;  /* 0x00007000ff0877ac */ /* 0x000ee80008000c00 */
.L_x_0:
[C---:B---3--:R-:W-:Y:S02]  /*0090*/  IADD3 R6, P1, PT, R2.reuse, UR10, RZ ;  /* 0x0000000a02067c10 */ /* 0x048fe4000ff3e0ff */
[----:B------:R-:W-:Y:S02]  /*00a0*/  IADD3 R4, P0, PT, R2, UR8, RZ ;  /* 0x0000000802047c10 */ /* 0x000fe4000ff1e0ff */
[C---:B------:R-:W-:Y:S02]  /*00b0*/  IADD3.X R7, PT, PT, R3.reuse, UR11, RZ, P1, !PT ;  /* 0x0000000b03077c10 */ /* 0x040fe40008ffe4ff */
[----:B------:R-:W-:-:S04]  /*00c0*/  IADD3.X R5, PT, PT, R3, UR9, RZ, P0, !PT ;  /* 0x0000000903057c10 */ /* 0x000fc800087fe4ff */
[----:B0-----:R-:W3:Y:S04]  /*00d0*/  LDG.E R7, desc[UR4][R6.64] ;  /* 0x0000000406077981 */ /* 0x001ee8000c1e1900 */
[----:B------:R-:W3:Y:S01]  /*00e0*/  LDG.E R4, desc[UR4][R4.64] ;  /* 0x0000000404047981 */ /* 0x000ee2000c1e1900 */
[----:B--2-4-:R-:W-:-:S04]  /*00f0*/  IADD3 R8, P0, PT, R2, UR6, RZ ;  /* 0x0000000602087c10 */ /* 0x014fc8000ff1e0ff */
[----:B------:R-:W-:Y:S01]  /*0100*/  IADD3.X R9, PT, PT, R3, UR7, RZ, P0, !PT ;  /* 0x0000000703097c10 */ /* 0x000fe200087fe4ff */
[----:B-1----:R-:W-:-:S05]  /*0110*/  IMAD.IADD R0, R13, 0x1, R0 ;  /* 0x000000010d007824 */ /* 0x002fca00078e0200 */
[----:B------:R-:W-:Y:S01]  /*0120*/  ISETP.GE.U32.AND P0, PT, R0, 0xa, PT ;  /* 0x0000000a0000780c */ /* 0x000fe20003f06070 */
[----:B------:R-:W-:-:S04]  /*0130*/  IMAD.WIDE.U32 R2, R13, 0x4, R2 ;  /* 0x000000040d027825 */ /* 0x000fc800078e0002 */
[----:B---3--:R-:W-:-:S05]  /*0140*/  IMAD.IADD R11, R4, 0x1, R7 ;  /* 0x00000001040b7824 */ /* 0x008fca00078e0207 */
[----:B------:R4:W-:Y:S03]  /*0150*/  STG.E desc[UR4][R8.64], R11 ;  /* 0x0000000b08007986 */ /* 0x0009e6000c101904 */
[----:B------:R-:W-:Y:S05]  /*0160*/  @!P0 BRA `(.L_x_0) ;  /* 0xfffffffc00c88947 */ /* 0x000fea000383ffff */
[----:B------:R-:W-:Y:S05]  /*0170*/  EXIT ;  /* 0x000000000000794d */ /* 0x000fea0003800000 */
.L_x_1:
[----:B------:R-:W-:-:S00]  /*0180*/  BRA `(.L_x_1) ;  /* 0xfffffffc00fc7947 */ /* 0x000fc0000383ffff */
[----:B------:R-:W-:-:S00]  /*0190*/  NOP ;  /* 0x0000000000007918 */ /* 0x000fc00000000000 */
        /* <DEDUP_REMOVED lines=14> */
.L_x_5:


//--------------------- .text._Z5add1nPiS_S_      --------------------------
	.section	.text._Z5add1nPiS_S_,"ax",@progbits
	.align	128
        .global         _Z5add1nPiS_S_
        .type           _Z5add1nPiS_S_,@function
        .size           _Z5add1nPiS_S_,(.L_x_6 - _Z5add1nPiS_S_)
        .other          _Z5add1nPiS_S_,@"STO_CUDA_ENTRY STV_DEFAULT"
_Z5add1nPiS_S_:
.text._Z5add1nPiS_S_:
[----:B------:R-:W-:Y:S01]  /*0000*/  LDC R1, c[0x0][0x37c] ;  /* 0x0000df00ff017b82 */ /* 0x000fe20000000800 */
[----:B------:R-:W0:Y:S07]  /*0010*/  S2R R9, SR_TID.X ;  /* 0x0000000000097919 */ /* 0x000e2e0000002100 */
[----:B------:R-:W0:Y:S01]  /*0020*/  LDC.64 R2, c[0x0][0x380] ;  /* 0x0000e000ff027b82 */ /* 0x000e220000000a00 */
[----:B------:R-:W1:Y:S07]  /*0030*/  LDCU.64 UR4, c[0x0][0x358] ;  /* 0x00006b00ff0477ac */ /* 0x000e6e0008000a00 */
[----:B------:R-:W2:Y:S08]  /*0040*/  LDC.64 R4, c[0x0][0x388] ;  /* 0x0000e200ff047b82 */ /* 0x000eb00000000a00 */
[----:B------:R-:W3:Y:S01]  /*0050*/  LDC.64 R6, c[0x0][0x390] ;  /* 0x0000e400ff067b82 */ /* 0x000ee20000000a00 */
[----:B0-----:R-:W-:-:S04]  /*0060*/  IMAD.WIDE.U32 R2, R9, 0x4, R2 ;  /* 0x0000000409027825 */ /* 0x001fc800078e0002 */
[C---:B--2---:R-:W-:Y:S02]  /*0070*/  IMAD.WIDE.U32 R4, R9.reuse, 0x4, R4 ;  /* 0x0000000409047825 */ /* 0x044fe400078e0004 */
[----:B-1----:R-:W2:Y:S04]  /*0080*/  LDG.E R2, desc[UR4][R2.64] ;  /* 0x0000000402027981 */ /* 0x002ea8000c1e1900 */
[----:B------:R-:W2:Y:S01]  /*0090*/  LDG.E R5, desc[UR4][R4.64] ;  /* 0x0000000404057981 */ /* 0x000ea2000c1e1900 */
[----:B---3--:R-:W-:Y:S01]  /*00a0*/  IMAD.WIDE.U32 R6, R9, 0x4, R6 ;  /* 0x0000000409067825 */ /* 0x008fe200078e0006 */
[----:B--2---:R-:W-:-:S05]  /*00b0*/  IADD3 R9, PT, PT, R2, R5, RZ ;  /* 0x0000000502097210 */ /* 0x004fca0007ffe0ff */
[----:B------:R-:W-:Y:S01]  /*00c0*/  STG.E desc[UR4][R6.64], R9 ;  /* 0x0000000906007986 */ /* 0x000fe2000c101904 */
[----:B------:R-:W-:Y:S05]  /*00d0*/  EXIT ;  /* 0x000000000000794d */ /* 0x000fea0003800000 */
.L_x_2:
        /* <DEDUP_REMOVED lines=10> */
.L_x_6:


//--------------------- .text._Z5addn1PiS_S_      --------------------------
	.section	.text._Z5addn1PiS_S_,"ax",@progbits
	.align	128
        .global         _Z5addn1PiS_S_
        .type           _Z5addn1PiS_S_,@function
        .size           _Z5addn1PiS_S_,(.L_x_7 - _Z5addn1PiS_S_)
        .other          _Z5addn1PiS_S_,@"STO_CUDA_ENTRY STV_DEFAULT"
_Z5addn1PiS_S_:
.text._Z5addn1PiS_S_:
[----:B------:R-:W-:Y:S01]  /*0000*/  LDC R1, c[0x0][0x37c] ;  /* 0x0000df00ff017b82 */ /* 0x000fe20000000800 */
[----:B------:R-:W0:Y:S07]  /*0010*/  S2R R9, SR_CTAID.X ;  /* 0x0000000000097919 */ /* 0x000e2e0000002500 */
        /* <DEDUP_REMOVED lines=12> */
.L_x_3:
        /* <DEDUP_REMOVED lines=10> */
.L_x_7:


//--------------------- .text._Z5add11PiS_S_      --------------------------
	.section	.text._Z5add11PiS_S_,"ax",@progbits
	.align	128
        .global         _Z5add11PiS_S_
        .type           _Z5add11PiS_S_,@function
        .size           _Z5add11PiS_S_,(.L_x_8 - _Z5add11PiS_S_)
        .other          _Z5add11PiS_S_,@"STO_CUDA_ENTRY STV_DEFAULT"
_Z5add11PiS_S_:
.text._Z5add11PiS_S_:
[----:B------:R-:W-:Y:S08]  /*0000*/  LDC R1, c[0x0][0x37c] ;  /* 0x0000df00ff017b82 */ /* 0x000ff00000000800 */
[----:B------:R-:W0:Y:S01]  /*0010*/  LDC.64 R6, c[0x0][0x380] ;  /* 0x0000e000ff067b82 */ /* 0x000e220000000a00 */
[----:B------:R-:W0:Y:S07]  /*0020*/  LDCU.64 UR4, c[0x0][0x358] ;  /* 0x00006b00ff0477ac */ /* 0x000e2e0008000a00 */
[----:B------:R-:W1:Y:S01]  /*0030*/  LDC.64 R4, c[0x0][0x388] ;  /* 0x0000e200ff047b82 */ /* 0x000e620000000a00 */
[----:B0-----:R-:W2:Y:S04]  /*0040*/  LDG.E R0, desc[UR4][R6.64] ;  /* 0x0000000406007981 */ /* 0x001ea8000c1e1900 */
[----:B-1----:R-:W2:Y:S03]  /*0050*/  LDG.E R9, desc[UR4][R4.64] ;  /* 0x0000000404097981 */ /* 0x002ea6000c1e1900 */
[----:B------:R-:W0:Y:S01]  /*0060*/  LDC.64 R2, c[0x0][0x390] ;  /* 0x0000e400ff027b82 */ /* 0x000e220000000a00 */
[----:B--2---:R-:W-:-:S05]  /*0070*/  IMAD.IADD R9, R0, 0x1, R9 ;  /* 0x0000000100097824 */ /* 0x004fca00078e0209 */
[----:B0-----:R0:W-:Y:S04]  /*0080*/  STG.E desc[UR4][R2.64], R9 ;  /* 0x0000000902007986 */ /* 0x0011e8000c101904 */
[----:B------:R-:W2:Y:S04]  /*0090*/  LDG.E R0, desc[UR4][R6.64+0x4] ;  /* 0x0000040406007981 */ /* 0x000ea8000c1e1900 */
[----:B------:R-:W2:Y:S02]  /*00a0*/  LDG.E R11, desc[UR4][R4.64+0x4] ;  /* 0x00000404040b7981 */ /* 0x000ea4000c1e1900 */
[----:B--2---:R-:W-:-:S05]  /*00b0*/  IMAD.IADD R11, R0, 0x1, R11 ;  /* 0x00000001000b7824 */ /* 0x004fca00078e020b */
[----:B------:R1:W-:Y:S04]  /*00c0*/  STG.E desc[UR4][R2.64+0x4], R11 ;  /* 0x0000040b02007986 */ /* 0x0003e8000c101904 */
[----:B------:R-:W2:Y:S04]  /*00d0*/  LDG.E R0, desc[UR4][R6.64+0x8] ;  /* 0x0000080406007981 */ /* 0x000ea8000c1e1900 */
[----:B------:R-:W2:Y:S02]  /*00e0*/  LDG.E R13, desc[UR4][R4.64+0x8] ;  /* 0x00000804040d7981 */ /* 0x000ea4000c1e1900 */
[----:B--2---:R-:W-:-:S05]  /*00f0*/  IADD3 R13, PT, PT, R0, R13, RZ ;  /* 0x0000000d000d7210 */ /* 0x004fca0007ffe0ff */
[----:B------:R2:W-:Y:S04]  /*0100*/  STG.E desc[UR4][R2.64+0x8], R13 ;  /* 0x0000080d02007986 */ /* 0x0005e8000c101904 */
[----:B------:R-:W3:Y:S04]  /*0110*/  LDG.E R0, desc[UR4][R6.64+0xc] ;  /* 0x00000c0406007981 */ /* 0x000ee8000c1e1900 */
[----:B------:R-:W3:Y:S02]  /*0120*/  LDG.E R15, desc[UR4][R4.64+0xc] ;  /* 0x00000c04040f7981 */ /* 0x000ee4000c1e1900 */
[----:B---3--:R-:W-:-:S05]  /*0130*/  IMAD.IADD R15, R0, 0x1, R15 ;  /* 0x00000001000f7824 */ /* 0x008fca00078e020f */
[----:B------:R3:W-:Y:S04]  /*0140*/  STG.E desc[UR4][R2.64+0xc], R15 ;  /* 0x00000c0f02007986 */ /* 0x0007e8000c101904 */
[----:B------:R-:W4:Y:S04]  /*0150*/  LDG.E R0, desc[UR4][R6.64+0x10] ;  /* 0x0000100406007981 */ /* 0x000f28000c1e1900 */
[----:B0-----:R-:W4:Y:S02]  /*0160*/  LDG.E R9, desc[UR4][R4.64+0x10] ;  /* 0x0000100404097981 */ /* 0x001f24000c1e1900 */
[----:B----4-:R-:W-:-:S05]  /*0170*/  IADD3 R9, PT, PT, R0, R9, RZ ;  /* 0x0000000900097210 */ /* 0x010fca0007ffe0ff */
[----:B------:R0:W-:Y:S04]  /*0180*/  STG.E desc[UR4][R2.64+0x10], R9 ;  /* 0x0000100902007986 */ /* 0x0001e8000c101904 */
[----:B------:R-:W4:Y:S04]  /*0190*/  LDG.E R0, desc[UR4][R6.64+0x14] ;  /* 0x0000140406007981 */ /* 0x000f28000c1e1900 */
[----:B-1----:R-:W4:Y:S02]  /*01a0*/  LDG.E R11, desc[UR4][R4.64+0x14] ;  /* 0x00001404040b7981 */ /* 0x002f24000c1e1900 */
[----:B----4-:R-:W-:-:S05]  /*01b0*/  IMAD.IADD R11, R0, 0x1, R11 ;  /* 0x00000001000b7824 */ /* 0x010fca00078e020b */
[----:B------:R1:W-:Y:S04]  /*01c0*/  STG.E desc[UR4][R2.64+0x14], R11 ;  /* 0x0000140b02007986 */ /* 0x0003e8000c101904 */
[----:B------:R-:W4:Y:S04]  /*01d0*/  LDG.E R0, desc[UR4][R6.64+0x18] ;  /* 0x0000180406007981 */ /* 0x000f28000c1e1900 */
[----:B--2---:R-:W4:Y:S02]  /*01e0*/  LDG.E R13, desc[UR4][R4.64+0x18] ;  /* 0x00001804040d7981 */ /* 0x004f24000c1e1900 */
[----:B----4-:R-:W-:-:S05]  /*01f0*/  IADD3 R13, PT, PT, R0, R13, RZ ;  /* 0x0000000d000d7210 */ /* 0x010fca0007ffe0ff */
[----:B------:R-:W-:Y:S04]  /*0200*/  STG.E desc[UR4][R2.64+0x18], R13 ;  /* 0x0000180d02007986 */ /* 0x000fe8000c101904 */
[----:B------:R-:W2:Y:S04]  /*0210*/  LDG.E R0, desc[UR4][R6.64+0x1c] ;  /* 0x00001c0406007981 */ /* 0x000ea8000c1e1900 */
[----:B---3--:R-:W2:Y:S02]  /*0220*/  LDG.E R15, desc[UR4][R4.64+0x1c] ;  /* 0x00001c04040f7981 */ /* 0x008ea4000c1e1900 */
[----:B--2---:R-:W-:-:S05]  /*0230*/  IMAD.IADD R15, R0, 0x1, R15 ;  /* 0x00000001000f7824 */ /* 0x004fca00078e020f */
[----:B------:R-:W-:Y:S04]  /*0240*/  STG.E desc[UR4][R2.64+0x1c], R15 ;  /* 0x00001c0f02007986 */ /* 0x000fe8000c101904 */
[----:B------:R-:W2:Y:S04]  /*0250*/  LDG.E R0, desc[UR4][R6.64+0x20] ;  /* 0x0000200406007981 */ /* 0x000ea8000c1e1900 */
[----:B0-----:R-:W2:Y:S02]  /*0260*/  LDG.E R9, desc[UR4][R4.64+0x20] ;  /* 0x0000200404097981 */ /* 0x001ea4000c1e1900 */
[----:B--2---:R-:W-:-:S05]  /*0270*/  IADD3 R9, PT, PT, R0, R9, RZ ;  /* 0x0000000900097210 */ /* 0x004fca0007ffe0ff */
[----:B------:R-:W-:Y:S04]  /*0280*/  STG.E desc[UR4][R2.64+0x20], R9 ;  /* 0x0000200902007986 */ /* 0x000fe8000c101904 */
[----:B------:R-:W2:Y:S04]  /*0290*/  LDG.E R0, desc[UR4][R6.64+0x24] ;  /* 0x0000240406007981 */ /* 0x000ea8000c1e1900 */
[----:B-1----:R-:W2:Y:S02]  /*02a0*/  LDG.E R11, desc[UR4][R4.64+0x24] ;  /* 0x00002404040b7981 */ /* 0x002ea4000c1e1900 */
[----:B--2---:R-:W-:-:S05]  /*02b0*/  IADD3 R11, PT, PT, R0, R11, RZ ;  /* 0x0000000b000b7210 */ /* 0x004fca0007ffe0ff */
[----:B------:R-:W-:Y:S01]  /*02c0*/  STG.E desc[UR4][R2.64+0x24], R11 ;  /* 0x0000240b02007986 */ /* 0x000fe2000c101904 */
[----:B------:R-:W-:Y:S05]  /*02d0*/  EXIT ;  /* 0x000000000000794d */ /* 0x000fea0003800000 */
.L_x_4:
        /* <DEDUP_REMOVED lines=10> */
.L_x_8:


//--------------------- .nv.shared.reserved.0     --------------------------
	.section	.nv.shared.reserved.0,"aw",@nobits
	.weak		__nv_reservedSMEM_offset_0_alias
	.size		__nv_reservedSMEM_offset_0_alias, 0, 64
	.other		__nv_reservedSMEM_offset_0_alias,@"STO_CUDA_RESERVED_SHARED STV_DEFAULT"
__nv_reservedSMEM_offset_0_alias:
	.zero		0
	.zero		64


//--------------------- .nv.constant0._Z3addPiS_S_ --------------------------
	.section	.nv.constant0._Z3addPiS_S_,"a",@progbits
	.sectionflags	@""
	.align	4
.nv.constant0._Z3addPiS_S_:
	.zero		920


//--------------------- .nv.constant0._Z5add1nPiS_S_ --------------------------
	.section	.nv.constant0._Z5add1nPiS_S_,"a",@progbits
	.sectionflags	@""
	.align	4
.nv.constant0._Z5add1nPiS_S_:
	.zero		920


//--------------------- .nv.constant0._Z5addn1PiS_S_ --------------------------
	.section	.nv.constant0._Z5addn1PiS_S_,"a",@progbits
	.sectionflags	@""
	.align	4
.nv.constant0._Z5addn1PiS_S_:
	.zero		920


//--------------------- .nv.constant0._Z5add11PiS_S_ --------------------------
	.section	.nv.constant0._Z5add11PiS_S_,"a",@progbits
	.sectionflags	@""
	.align	4
.nv.constant0._Z5add11PiS_S_:
	.zero		920


//--------------------- SYMBOLS --------------------------

	.type		.nv.reservedSmem.offset0,@object
	.size		.nv.reservedSmem.offset0,0x4
